//
// Generated by NVIDIA NVVM Compiler
//
// Compiler Build ID: CL-36424714
// Cuda compilation tools, release 13.0, V13.0.88
// Based on NVVM 20.0.0
//

.version 9.0
.target sm_100
.address_size 64

	// .globl	_Z7reduce3IiEvPT_S1_j
.extern .shared .align 16 .b8 __smem_d[];
.extern .shared .align 16 .b8 __smem[];

.visible .entry _Z7reduce3IiEvPT_S1_j(
	.param .u64 .ptr .align 1 _Z7reduce3IiEvPT_S1_j_param_0,
	.param .u64 .ptr .align 1 _Z7reduce3IiEvPT_S1_j_param_1,
	.param .u32 _Z7reduce3IiEvPT_S1_j_param_2
)
{
	.reg .pred 	%p<7>;
	.reg .b32 	%r<33>;
	.reg .b64 	%rd<11>;

	ld.param.u64 	%rd3, [_Z7reduce3IiEvPT_S1_j_param_0];
	ld.param.u64 	%rd2, [_Z7reduce3IiEvPT_S1_j_param_1];
	ld.param.u32 	%r17, [_Z7reduce3IiEvPT_S1_j_param_2];
	cvta.to.global.u64 	%rd1, %rd3;
	mov.u32 	%r1, %tid.x;
	mov.u32 	%r2, %ctaid.x;
	mov.u32 	%r29, %ntid.x;
	mul.lo.s32 	%r19, %r29, %r2;
	shl.b32 	%r20, %r19, 1;
	add.s32 	%r4, %r20, %r1;
	setp.ge.u32 	%p1, %r4, %r17;
	mov.b32 	%r31, 0;
	@%p1 bra 	$L__BB0_2;
	mul.wide.u32 	%rd4, %r4, 4;
	add.s64 	%rd5, %rd1, %rd4;
	ld.global.u32 	%r31, [%rd5];
$L__BB0_2:
	add.s32 	%r7, %r4, %r29;
	setp.ge.u32 	%p2, %r7, %r17;
	@%p2 bra 	$L__BB0_4;
	mul.wide.u32 	%rd6, %r7, 4;
	add.s64 	%rd7, %rd1, %rd6;
	ld.global.u32 	%r21, [%rd7];
	add.s32 	%r31, %r21, %r31;
$L__BB0_4:
	shl.b32 	%r22, %r1, 2;
	mov.u32 	%r23, __smem;
	add.s32 	%r10, %r23, %r22;
	st.shared.u32 	[%r10], %r31;
	barrier.sync 	0;
	setp.lt.u32 	%p3, %r29, 2;
	@%p3 bra 	$L__BB0_8;
$L__BB0_5:
	shr.u32 	%r13, %r29, 1;
	setp.ge.u32 	%p4, %r1, %r13;
	@%p4 bra 	$L__BB0_7;
	shl.b32 	%r24, %r13, 2;
	add.s32 	%r25, %r10, %r24;
	ld.shared.u32 	%r26, [%r25];
	add.s32 	%r31, %r26, %r31;
	st.shared.u32 	[%r10], %r31;
$L__BB0_7:
	barrier.sync 	0;
	setp.gt.u32 	%p5, %r29, 3;
	mov.u32 	%r29, %r13;
	@%p5 bra 	$L__BB0_5;
$L__BB0_8:
	setp.ne.s32 	%p6, %r1, 0;
	@%p6 bra 	$L__BB0_10;
	cvta.to.global.u64 	%rd8, %rd2;
	mul.wide.u32 	%rd9, %r2, 4;
	add.s64 	%rd10, %rd8, %rd9;
	st.global.u32 	[%rd10], %r31;
$L__BB0_10:
	ret;

}
	// .globl	_Z7reduce3IfEvPT_S1_j
.visible .entry _Z7reduce3IfEvPT_S1_j(
	.param .u64 .ptr .align 1 _Z7reduce3IfEvPT_S1_j_param_0,
	.param .u64 .ptr .align 1 _Z7reduce3IfEvPT_S1_j_param_1,
	.param .u32 _Z7reduce3IfEvPT_S1_j_param_2
)
{
	.reg .pred 	%p<7>;
	.reg .b32 	%r<17>;
	.reg .b32 	%f<17>;
	.reg .b64 	%rd<11>;

	ld.param.u64 	%rd3, [_Z7reduce3IfEvPT_S1_j_param_0];
	ld.param.u64 	%rd2, [_Z7reduce3IfEvPT_S1_j_param_1];
	ld.param.u32 	%r9, [_Z7reduce3IfEvPT_S1_j_param_2];
	cvta.to.global.u64 	%rd1, %rd3;
	mov.u32 	%r1, %tid.x;
	mov.u32 	%r2, %ctaid.x;
	mov.u32 	%r16, %ntid.x;
	mul.lo.s32 	%r10, %r16, %r2;
	shl.b32 	%r11, %r10, 1;
	add.s32 	%r4, %r11, %r1;
	setp.ge.u32 	%p1, %r4, %r9;
	mov.f32 	%f15, 0f00000000;
	@%p1 bra 	$L__BB1_2;
	mul.wide.u32 	%rd4, %r4, 4;
	add.s64 	%rd5, %rd1, %rd4;
	ld.global.f32 	%f15, [%rd5];
$L__BB1_2:
	add.s32 	%r5, %r4, %r16;
	setp.ge.u32 	%p2, %r5, %r9;
	@%p2 bra 	$L__BB1_4;
	mul.wide.u32 	%rd6, %r5, 4;
	add.s64 	%rd7, %rd1, %rd6;
	ld.global.f32 	%f10, [%rd7];
	add.f32 	%f15, %f15, %f10;
$L__BB1_4:
	shl.b32 	%r12, %r1, 2;
	mov.u32 	%r13, __smem;
	add.s32 	%r6, %r13, %r12;
	st.shared.f32 	[%r6], %f15;
	barrier.sync 	0;
	setp.lt.u32 	%p3, %r16, 2;
	@%p3 bra 	$L__BB1_8;
$L__BB1_5:
	shr.u32 	%r8, %r16, 1;
	setp.ge.u32 	%p4, %r1, %r8;
	@%p4 bra 	$L__BB1_7;
	shl.b32 	%r14, %r8, 2;
	add.s32 	%r15, %r6, %r14;
	ld.shared.f32 	%f11, [%r15];
	add.f32 	%f15, %f15, %f11;
	st.shared.f32 	[%r6], %f15;
$L__BB1_7:
	barrier.sync 	0;
	setp.gt.u32 	%p5, %r16, 3;
	mov.u32 	%r16, %r8;
	@%p5 bra 	$L__BB1_5;
$L__BB1_8:
	setp.ne.s32 	%p6, %r1, 0;
	@%p6 bra 	$L__BB1_10;
	cvta.to.global.u64 	%rd8, %rd2;
	mul.wide.u32 	%rd9, %r2, 4;
	add.s64 	%rd10, %rd8, %rd9;
	st.global.f32 	[%rd10], %f15;
$L__BB1_10:
	ret;

}
	// .globl	_Z7reduce3IdEvPT_S1_j
.visible .entry _Z7reduce3IdEvPT_S1_j(
	.param .u64 .ptr .align 1 _Z7reduce3IdEvPT_S1_j_param_0,
	.param .u64 .ptr .align 1 _Z7reduce3IdEvPT_S1_j_param_1,
	.param .u32 _Z7reduce3IdEvPT_S1_j_param_2
)
{
	.reg .pred 	%p<7>;
	.reg .b32 	%r<17>;
	.reg .b64 	%rd<11>;
	.reg .b64 	%fd<17>;

	ld.param.u64 	%rd3, [_Z7reduce3IdEvPT_S1_j_param_0];
	ld.param.u64 	%rd2, [_Z7reduce3IdEvPT_S1_j_param_1];
	ld.param.u32 	%r9, [_Z7reduce3IdEvPT_S1_j_param_2];
	cvta.to.global.u64 	%rd1, %rd3;
	mov.u32 	%r1, %tid.x;
	mov.u32 	%r2, %ctaid.x;
	mov.u32 	%r16, %ntid.x;
	mul.lo.s32 	%r10, %r16, %r2;
	shl.b32 	%r11, %r10, 1;
	add.s32 	%r4, %r11, %r1;
	setp.ge.u32 	%p1, %r4, %r9;
	mov.f64 	%fd15, 0d0000000000000000;
	@%p1 bra 	$L__BB2_2;
	mul.wide.u32 	%rd4, %r4, 8;
	add.s64 	%rd5, %rd1, %rd4;
	ld.global.f64 	%fd15, [%rd5];
$L__BB2_2:
	add.s32 	%r5, %r4, %r16;
	setp.ge.u32 	%p2, %r5, %r9;
	@%p2 bra 	$L__BB2_4;
	mul.wide.u32 	%rd6, %r5, 8;
	add.s64 	%rd7, %rd1, %rd6;
	ld.global.f64 	%fd10, [%rd7];
	add.f64 	%fd15, %fd15, %fd10;
$L__BB2_4:
	shl.b32 	%r12, %r1, 3;
	mov.u32 	%r13, __smem_d;
	add.s32 	%r6, %r13, %r12;
	st.shared.f64 	[%r6], %fd15;
	barrier.sync 	0;
	setp.lt.u32 	%p3, %r16, 2;
	@%p3 bra 	$L__BB2_8;
$L__BB2_5:
	shr.u32 	%r8, %r16, 1;
	setp.ge.u32 	%p4, %r1, %r8;
	@%p4 bra 	$L__BB2_7;
	shl.b32 	%r14, %r8, 3;
	add.s32 	%r15, %r6, %r14;
	ld.shared.f64 	%fd11, [%r15];
	add.f64 	%fd15, %fd15, %fd11;
	st.shared.f64 	[%r6], %fd15;
$L__BB2_7:
	barrier.sync 	0;
	setp.gt.u32 	%p5, %r16, 3;
	mov.u32 	%r16, %r8;
	@%p5 bra 	$L__BB2_5;
$L__BB2_8:
	setp.ne.s32 	%p6, %r1, 0;
	@%p6 bra 	$L__BB2_10;
	cvta.to.global.u64 	%rd8, %rd2;
	mul.wide.u32 	%rd9, %r2, 8;
	add.s64 	%rd10, %rd8, %rd9;
	st.global.f64 	[%rd10], %fd15;
$L__BB2_10:
	ret;

}


// ===== COMPILED SASS (sm_100) =====

	.target	sm_100

	.elftype	@"ET_EXEC"


//--------------------- .note.nv.tkinfo           --------------------------
	.section	.note.nv.tkinfo,"",@"SHT_NOTE"
	.sectionflags	@"SHF_NOTE_NV_TKINFO"
	.tkinfo
        /*0018*/ 	.word	0x00000002
        /*0030*/ 	.string	""
        /*0030*/ 	.string	"ptxas"
        /*0030*/ 	.string	"Cuda compilation tools, release 13.0, V13.0.88"
        /*0030*/ 	.string	"Build cuda_13.0.r13.0/compiler.36424714_0"
        /*0030*/ 	.string	"-arch sm_100 -m 64 "



//--------------------- .note.nv.cuinfo           --------------------------
	.section	.note.nv.cuinfo,"",@"SHT_NOTE"
	.sectionflags	@"SHF_NOTE_NV_CUINFO"
        /*0018*/ 	.short	0x0002
        /*001a*/ 	.short	0x0064
        /*001c*/ 	.short	0x0082
	.zero		2


//--------------------- .nv.info                  --------------------------
	.section	.nv.info,"",@"SHT_CUDA_INFO"
	.align	4


	//----- nvinfo : EIATTR_REGCOUNT
	.align		4
        /*0000*/ 	.byte	0x04, 0x2f
        /*0002*/ 	.short	(.L_1 - .L_0)
	.align		4
.L_0:
        /*0004*/ 	.word	index@(_Z7reduce3IiEvPT_S1_j)
        /*0008*/ 	.word	0x00000010


	//----- nvinfo : EIATTR_FRAME_SIZE
	.align		4
.L_1:
        /*000c*/ 	.byte	0x04, 0x11
        /*000e*/ 	.short	(.L_3 - .L_2)
	.align		4
.L_2:
        /*0010*/ 	.word	index@(_Z7reduce3IiEvPT_S1_j)
        /*0014*/ 	.word	0x00000000


	//----- nvinfo : EIATTR_REGCOUNT
	.align		4
.L_3:
        /*0018*/ 	.byte	0x04, 0x2f
        /*001a*/ 	.short	(.L_5 - .L_4)
	.align		4
.L_4:
        /*001c*/ 	.word	index@(_Z7reduce3IfEvPT_S1_j)
        /*0020*/ 	.word	0x00000010


	//----- nvinfo : EIATTR_FRAME_SIZE
	.align		4
.L_5:
        /*0024*/ 	.byte	0x04, 0x11
        /*0026*/ 	.short	(.L_7 - .L_6)
	.align		4
.L_6:
        /*0028*/ 	.word	index@(_Z7reduce3IfEvPT_S1_j)
        /*002c*/ 	.word	0x00000000


	//----- nvinfo : EIATTR_REGCOUNT
	.align		4
.L_7:
        /*0030*/ 	.byte	0x04, 0x2f
        /*0032*/ 	.short	(.L_9 - .L_8)
	.align		4
.L_8:
        /*0034*/ 	.word	index@(_Z7reduce3IdEvPT_S1_j)
        /*0038*/ 	.word	0x00000010


	//----- nvinfo : EIATTR_FRAME_SIZE
	.align		4
.L_9:
        /*003c*/ 	.byte	0x04, 0x11
        /*003e*/ 	.short	(.L_11 - .L_10)
	.align		4
.L_10:
        /*0040*/ 	.word	index@(_Z7reduce3IdEvPT_S1_j)
        /*0044*/ 	.word	0x00000000


	//----- nvinfo : EIATTR_MIN_STACK_SIZE
	.align		4
.L_11:
        /*0048*/ 	.byte	0x04, 0x12
        /*004a*/ 	.short	(.L_13 - .L_12)
	.align		4
.L_12:
        /*004c*/ 	.word	index@(_Z7reduce3IdEvPT_S1_j)
        /*0050*/ 	.word	0x00000000


	//----- nvinfo : EIATTR_MIN_STACK_SIZE
	.align		4
.L_13:
        /*0054*/ 	.byte	0x04, 0x12
        /*0056*/ 	.short	(.L_15 - .L_14)
	.align		4
.L_14:
        /*0058*/ 	.word	index@(_Z7reduce3IfEvPT_S1_j)
        /*005c*/ 	.word	0x00000000


	//----- nvinfo : EIATTR_MIN_STACK_SIZE
	.align		4
.L_15:
        /*0060*/ 	.byte	0x04, 0x12
        /*0062*/ 	.short	(.L_17 - .L_16)
	.align		4
.L_16:
        /*0064*/ 	.word	index@(_Z7reduce3IiEvPT_S1_j)
        /*0068*/ 	.word	0x00000000
.L_17:


//--------------------- .nv.compat                --------------------------
	.section	.nv.compat,"",@"SHT_CUDA_COMPAT_INFO"
	.align	4
        /*0000*/ 	.byte	0x02, 0x09, 0x00, 0x00, 0x02, 0x02, 0x01, 0x00, 0x02, 0x05, 0x05, 0x00, 0x03, 0x07, 0x01, 0x01
        /*0010*/ 	.byte	0x02, 0x03, 0x00, 0x00, 0x02, 0x06, 0x01, 0x00, 0x04, 0x0b, 0x08, 0x00, 0x01, 0x00, 0x00, 0x00
        /*0020*/ 	.byte	0x00, 0x00, 0x00, 0x00


//--------------------- .nv.info._Z7reduce3IdEvPT_S1_j --------------------------
	.section	.nv.info._Z7reduce3IdEvPT_S1_j,"",@"SHT_CUDA_INFO"
	.sectionflags	@""
	.align	4


	//----- nvinfo : EIATTR_CUDA_API_VERSION
	.align		4
        /*0000*/ 	.byte	0x04, 0x37
        /*0002*/ 	.short	(.L_19 - .L_18)
.L_18:
        /*0004*/ 	.word	0x00000082


	//----- nvinfo : EIATTR_KPARAM_INFO
	.align		4
.L_19:
        /*0008*/ 	.byte	0x04, 0x17
        /*000a*/ 	.short	(.L_21 - .L_20)
.L_20:
        /*000c*/ 	.word	0x00000000
        /*0010*/ 	.short	0x0002
        /*0012*/ 	.short	0x0010
        /*0014*/ 	.byte	0x00, 0xf0, 0x11, 0x00


	//----- nvinfo : EIATTR_KPARAM_INFO
	.align		4
.L_21:
        /*0018*/ 	.byte	0x04, 0x17
        /*001a*/ 	.short	(.L_23 - .L_22)
.L_22:
        /*001c*/ 	.word	0x00000000
        /*0020*/ 	.short	0x0001
        /*0022*/ 	.short	0x0008
        /*0024*/ 	.byte	0x00, 0xf5, 0x21, 0x00


	//----- nvinfo : EIATTR_KPARAM_INFO
	.align		4
.L_23:
        /*0028*/ 	.byte	0x04, 0x17
        /*002a*/ 	.short	(.L_25 - .L_24)
.L_24:
        /*002c*/ 	.word	0x00000000
        /*0030*/ 	.short	0x0000
        /*0032*/ 	.short	0x0000
        /*0034*/ 	.byte	0x00, 0xf5, 0x21, 0x00


	//----- nvinfo : EIATTR_SPARSE_MMA_MASK
	.align		4
.L_25:
        /*0038*/ 	.byte	0x03, 0x50
        /*003a*/ 	.short	0x0000


	//----- nvinfo : EIATTR_MAXREG_COUNT
	.align		4
        /*003c*/ 	.byte	0x03, 0x1b
        /*003e*/ 	.short	0x00ff


	//----- nvinfo : EIATTR_NUM_BARRIERS
	.align		4
        /*0040*/ 	.byte	0x02, 0x4c
        /*0042*/ 	.byte	0x01
	.zero		1


	//----- nvinfo : EIATTR_MERCURY_ISA_VERSION
	.align		4
        /*0044*/ 	.byte	0x03, 0x5f
        /*0046*/ 	.short	0x0101


	//----- nvinfo : EIATTR_COOP_GROUP_MASK_REGIDS
	.align		4
        /*0048*/ 	.byte	0x04, 0x29
        /*004a*/ 	.short	(.L_27 - .L_26)


	//   ....[0]....
.L_26:
        /*004c*/ 	.word	0xffffffff


	//   ....[1]....
        /*0050*/ 	.word	0xffffffff


	//----- nvinfo : EIATTR_COOP_GROUP_INSTR_OFFSETS
	.align		4
.L_27:
        /*0054*/ 	.byte	0x04, 0x28
        /*0056*/ 	.short	(.L_29 - .L_28)


	//   ....[0]....
.L_28:
        /*0058*/ 	.word	0x000001b0


	//   ....[1]....
        /*005c*/ 	.word	0x00000230


	//----- nvinfo : EIATTR_VRC_CTA_INIT_COUNT
	.align		4
.L_29:
        /*0060*/ 	.byte	0x02, 0x4a
	.zero		1
	.zero		1


	//----- nvinfo : EIATTR_EXIT_INSTR_OFFSETS
	.align		4
        /*0064*/ 	.byte	0x04, 0x1c
        /*0066*/ 	.short	(.L_31 - .L_30)


	//   ....[0]....
.L_30:
        /*0068*/ 	.word	0x00000270


	//   ....[1]....
        /*006c*/ 	.word	0x000002b0


	//----- nvinfo : EIATTR_CBANK_PARAM_SIZE
	.align		4
.L_31:
        /*0070*/ 	.byte	0x03, 0x19
        /*0072*/ 	.short	0x0014


	//----- nvinfo : EIATTR_PARAM_CBANK
	.align		4
        /*0074*/ 	.byte	0x04, 0x0a
        /*0076*/ 	.short	(.L_33 - .L_32)
	.align		4
.L_32:
        /*0078*/ 	.word	index@(.nv.constant0._Z7reduce3IdEvPT_S1_j)
        /*007c*/ 	.short	0x0380
        /*007e*/ 	.short	0x0014


	//----- nvinfo : EIATTR_SW_WAR
	.align		4
.L_33:
        /*0080*/ 	.byte	0x04, 0x36
        /*0082*/ 	.short	(.L_35 - .L_34)
.L_34:
        /*0084*/ 	.word	0x00000008
.L_35:


//--------------------- .nv.info._Z7reduce3IfEvPT_S1_j --------------------------
	.section	.nv.info._Z7reduce3IfEvPT_S1_j,"",@"SHT_CUDA_INFO"
	.sectionflags	@""
	.align	4


	//----- nvinfo : EIATTR_CUDA_API_VERSION
	.align		4
        /*0000*/ 	.byte	0x04, 0x37
        /*0002*/ 	.short	(.L_37 - .L_36)
.L_36:
        /*0004*/ 	.word	0x00000082


	//----- nvinfo : EIATTR_KPARAM_INFO
	.align		4
.L_37:
        /*0008*/ 	.byte	0x04, 0x17
        /*000a*/ 	.short	(.L_39 - .L_38)
.L_38:
        /*000c*/ 	.word	0x00000000
        /*0010*/ 	.short	0x0002
        /*0012*/ 	.short	0x0010
        /*0014*/ 	.byte	0x00, 0xf0, 0x11, 0x00


	//----- nvinfo : EIATTR_KPARAM_INFO
	.align		4
.L_39:
        /*0018*/ 	.byte	0x04, 0x17
        /*001a*/ 	.short	(.L_41 - .L_40)
.L_40:
        /*001c*/ 	.word	0x00000000
        /*0020*/ 	.short	0x0001
        /*0022*/ 	.short	0x0008
        /*0024*/ 	.byte	0x00, 0xf5, 0x21, 0x00


	//----- nvinfo : EIATTR_KPARAM_INFO
	.align		4
.L_41:
        /*0028*/ 	.byte	0x04, 0x17
        /*002a*/ 	.short	(.L_43 - .L_42)
.L_42:
        /*002c*/ 	.word	0x00000000
        /*0030*/ 	.short	0x0000
        /*0032*/ 	.short	0x0000
        /*0034*/ 	.byte	0x00, 0xf5, 0x21, 0x00


	//----- nvinfo : EIATTR_SPARSE_MMA_MASK
	.align		4
.L_43:
        /*0038*/ 	.byte	0x03, 0x50
        /*003a*/ 	.short	0x0000


	//----- nvinfo : EIATTR_MAXREG_COUNT
	.align		4
        /*003c*/ 	.byte	0x03, 0x1b
        /*003e*/ 	.short	0x00ff


	//----- nvinfo : EIATTR_NUM_BARRIERS
	.align		4
        /*0040*/ 	.byte	0x02, 0x4c
        /*0042*/ 	.byte	0x01
	.zero		1


	//----- nvinfo : EIATTR_MERCURY_ISA_VERSION
	.align		4
        /*0044*/ 	.byte	0x03, 0x5f
        /*0046*/ 	.short	0x0101


	//----- nvinfo : EIATTR_COOP_GROUP_MASK_REGIDS
	.align		4
        /*0048*/ 	.byte	0x04, 0x29
        /*004a*/ 	.short	(.L_45 - .L_44)


	//   ....[0]....
.L_44:
        /*004c*/ 	.word	0xffffffff


	//   ....[1]....
        /*0050*/ 	.word	0xffffffff


	//----- nvinfo : EIATTR_COOP_GROUP_INSTR_OFFSETS
	.align		4
.L_45:
        /*0054*/ 	.byte	0x04, 0x28
        /*0056*/ 	.short	(.L_47 - .L_46)


	//   ....[0]....
.L_46:
        /*0058*/ 	.word	0x000001b0


	//   ....[1]....
        /*005c*/ 	.word	0x00000230


	//----- nvinfo : EIATTR_VRC_CTA_INIT_COUNT
	.align		4
.L_47:
        /*0060*/ 	.byte	0x02, 0x4a
	.zero		1
	.zero		1


	//----- nvinfo : EIATTR_EXIT_INSTR_OFFSETS
	.align		4
        /*0064*/ 	.byte	0x04, 0x1c
        /*0066*/ 	.short	(.L_49 - .L_48)


	//   ....[0]....
.L_48:
        /*0068*/ 	.word	0x00000270


	//   ....[1]....
        /*006c*/ 	.word	0x000002b0


	//----- nvinfo : EIATTR_CBANK_PARAM_SIZE
	.align		4
.L_49:
        /*0070*/ 	.byte	0x03, 0x19
        /*0072*/ 	.short	0x0014


	//----- nvinfo : EIATTR_PARAM_CBANK
	.align		4
        /*0074*/ 	.byte	0x04, 0x0a
        /*0076*/ 	.short	(.L_51 - .L_50)
	.align		4
.L_50:
        /*0078*/ 	.word	index@(.nv.constant0._Z7reduce3IfEvPT_S1_j)
        /*007c*/ 	.short	0x0380
        /*007e*/ 	.short	0x0014


	//----- nvinfo : EIATTR_SW_WAR
	.align		4
.L_51:
        /*0080*/ 	.byte	0x04, 0x36
        /*0082*/ 	.short	(.L_53 - .L_52)
.L_52:
        /*0084*/ 	.word	0x00000008
.L_53:


//--------------------- .nv.info._Z7reduce3IiEvPT_S1_j --------------------------
	.section	.nv.info._Z7reduce3IiEvPT_S1_j,"",@"SHT_CUDA_INFO"
	.sectionflags	@""
	.align	4


	//----- nvinfo : EIATTR_CUDA_API_VERSION
	.align		4
        /*0000*/ 	.byte	0x04, 0x37
        /*0002*/ 	.short	(.L_55 - .L_54)
.L_54:
        /*0004*/ 	.word	0x00000082


	//----- nvinfo : EIATTR_KPARAM_INFO
	.align		4
.L_55:
        /*0008*/ 	.byte	0x04, 0x17
        /*000a*/ 	.short	(.L_57 - .L_56)
.L_56:
        /*000c*/ 	.word	0x00000000
        /*0010*/ 	.short	0x0002
        /*0012*/ 	.short	0x0010
        /*0014*/ 	.byte	0x00, 0xf0, 0x11, 0x00


	//----- nvinfo : EIATTR_KPARAM_INFO
	.align		4
.L_57:
        /*0018*/ 	.byte	0x04, 0x17
        /*001a*/ 	.short	(.L_59 - .L_58)
.L_58:
        /*001c*/ 	.word	0x00000000
        /*0020*/ 	.short	0x0001
        /*0022*/ 	.short	0x0008
        /*0024*/ 	.byte	0x00, 0xf5, 0x21, 0x00


	//----- nvinfo : EIATTR_KPARAM_INFO
	.align		4
.L_59:
        /*0028*/ 	.byte	0x04, 0x17
        /*002a*/ 	.short	(.L_61 - .L_60)
.L_60:
        /*002c*/ 	.word	0x00000000
        /*0030*/ 	.short	0x0000
        /*0032*/ 	.short	0x0000
        /*0034*/ 	.byte	0x00, 0xf5, 0x21, 0x00


	//----- nvinfo : EIATTR_SPARSE_MMA_MASK
	.align		4
.L_61:
        /*0038*/ 	.byte	0x03, 0x50
        /*003a*/ 	.short	0x0000


	//----- nvinfo : EIATTR_MAXREG_COUNT
	.align		4
        /*003c*/ 	.byte	0x03, 0x1b
        /*003e*/ 	.short	0x00ff


	//----- nvinfo : EIATTR_NUM_BARRIERS
	.align		4
        /*0040*/ 	.byte	0x02, 0x4c
        /*0042*/ 	.byte	0x01
	.zero		1


	//----- nvinfo : EIATTR_MERCURY_ISA_VERSION
	.align		4
        /*0044*/ 	.byte	0x03, 0x5f
        /*0046*/ 	.short	0x0101


	//----- nvinfo : EIATTR_COOP_GROUP_MASK_REGIDS
	.align		4
        /*0048*/ 	.byte	0x04, 0x29
        /*004a*/ 	.short	(.L_63 - .L_62)


	//   ....[0]....
.L_62:
        /*004c*/ 	.word	0xffffffff


	//   ....[1]....
        /*0050*/ 	.word	0xffffffff


	//----- nvinfo : EIATTR_COOP_GROUP_INSTR_OFFSETS
	.align		4
.L_63:
        /*0054*/ 	.byte	0x04, 0x28
        /*0056*/ 	.short	(.L_65 - .L_64)


	//   ....[0]....
.L_64:
        /*0058*/ 	.word	0x000001b0


	//   ....[1]....
        /*005c*/ 	.word	0x00000230


	//----- nvinfo : EIATTR_VRC_CTA_INIT_COUNT
	.align		4
.L_65:
        /*0060*/ 	.byte	0x02, 0x4a
	.zero		1
	.zero		1


	//----- nvinfo : EIATTR_EXIT_INSTR_OFFSETS
	.align		4
        /*0064*/ 	.byte	0x04, 0x1c
        /*0066*/ 	.short	(.L_67 - .L_66)


	//   ....[0]....
.L_66:
        /*0068*/ 	.word	0x00000270


	//   ....[1]....
        /*006c*/ 	.word	0x000002b0


	//----- nvinfo : EIATTR_CBANK_PARAM_SIZE
	.align		4
.L_67:
        /*0070*/ 	.byte	0x03, 0x19
        /*0072*/ 	.short	0x0014


	//----- nvinfo : EIATTR_PARAM_CBANK
	.align		4
        /*0074*/ 	.byte	0x04, 0x0a
        /*0076*/ 	.short	(.L_69 - .L_68)
	.align		4
.L_68:
        /*0078*/ 	.word	index@(.nv.constant0._Z7reduce3IiEvPT_S1_j)
        /*007c*/ 	.short	0x0380
        /*007e*/ 	.short	0x0014


	//----- nvinfo : EIATTR_SW_WAR
	.align		4
.L_69:
        /*0080*/ 	.byte	0x04, 0x36
        /*0082*/ 	.short	(.L_71 - .L_70)
.L_70:
        /*0084*/ 	.word	0x00000008
.L_71:


//--------------------- .nv.callgraph             --------------------------
	.section	.nv.callgraph,"",@"SHT_CUDA_CALLGRAPH"
	.align	4
	.sectionentsize	8
	.align		4
        /*0000*/ 	.word	0x00000000
	.align		4
        /*0004*/ 	.word	0xffffffff
	.align		4
        /*0008*/ 	.word	0x00000000
	.align		4
        /*000c*/ 	.word	0xfffffffe
	.align		4
        /*0010*/ 	.word	0x00000000
	.align		4
        /*0014*/ 	.word	0xfffffffd
	.align		4
        /*0018*/ 	.word	0x00000000
	.align		4
        /*001c*/ 	.word	0xfffffffc


//--------------------- .text._Z7reduce3IdEvPT_S1_j --------------------------
	.section	.text._Z7reduce3IdEvPT_S1_j,"ax",@progbits
	.align	128
        .global         _Z7reduce3IdEvPT_S1_j
        .type           _Z7reduce3IdEvPT_S1_j,@function
        .size           _Z7reduce3IdEvPT_S1_j,(.L_x_9 - _Z7reduce3IdEvPT_S1_j)
        .other          _Z7reduce3IdEvPT_S1_j,@"STO_CUDA_ENTRY STV_DEFAULT"
_Z7reduce3IdEvPT_S1_j:
.text._Z7reduce3IdEvPT_S1_j:
[----:B------:R-:W-:Y:S01]  /*0000*/  LDC R1, c[0x0][0x37c] ;  /* 0x0000df00ff017b82 */ /* 0x000fe20000000800 */
[----:B------:R-:W0:Y:S01]  /*0010*/  S2R R13, SR_CTAID.X ;  /* 0x00000000000d7919 */ /* 0x000e220000002500 */
[----:B------:R-:W1:Y:S01]  /*0020*/  LDCU UR4, c[0x0][0x360] ;  /* 0x00006c00ff0477ac */ /* 0x000e620008000800 */
[----:B------:R-:W2:Y:S01]  /*0030*/  S2R R11, SR_TID.X ;  /* 0x00000000000b7919 */ /* 0x000ea20000002100 */
[----:B------:R-:W3:Y:S01]  /*0040*/  LDCU UR5, c[0x0][0x390] ;  /* 0x00007200ff0577ac */ /* 0x000ee20008000800 */
[----:B------:R-:W4:Y:S01]  /*0050*/  LDCU.64 UR6, c[0x0][0x358] ;  /* 0x00006b00ff0677ac */ /* 0x000f220008000a00 */
[----:B-1----:R-:W-:Y:S02]  /*0060*/  IMAD.U32 R8, RZ, RZ, UR4 ;  /* 0x00000004ff087e24 */ /* 0x002fe4000f8e00ff */
[----:B0-----:R-:W-:-:S04]  /*0070*/  IMAD R0, R13, UR4, RZ ;  /* 0x000000040d007c24 */ /* 0x001fc8000f8e02ff */
[----:B--2---:R-:W-:-:S04]  /*0080*/  IMAD R3, R0, 0x2, R11 ;  /* 0x0000000200037824 */ /* 0x004fc800078e020b */
[C---:B------:R-:W-:Y:S01]  /*0090*/  IMAD.IADD R9, R3.reuse, 0x1, R8 ;  /* 0x0000000103097824 */ /* 0x040fe200078e0208 */
[----:B---3--:R-:W-:-:S04]  /*00a0*/  ISETP.GE.U32.AND P0, PT, R3, UR5, PT ;  /* 0x0000000503007c0c */ /* 0x008fc8000bf06070 */
[----:B------:R-:W-:-:S09]  /*00b0*/  ISETP.GE.U32.AND P1, PT, R9, UR5, PT ;  /* 0x0000000509007c0c */ /* 0x000fd2000bf26070 */
[----:B------:R-:W0:Y:S08]  /*00c0*/  @!P0 LDC.64 R4, c[0x0][0x380] ;  /* 0x0000e000ff048b82 */ /* 0x000e300000000a00 */
[----:B------:R-:W1:Y:S01]  /*00d0*/  @!P1 LDC.64 R6, c[0x0][0x380] ;  /* 0x0000e000ff069b82 */ /* 0x000e620000000a00 */
[----:B0-----:R-:W-:Y:S01]  /*00e0*/  @!P0 IMAD.WIDE.U32 R4, R3, 0x8, R4 ;  /* 0x0000000803048825 */ /* 0x001fe200078e0004 */
[----:B------:R-:W-:-:S06]  /*00f0*/  CS2R R2, SRZ ;  /* 0x0000000000027805 */ /* 0x000fcc000001ff00 */
[----:B----4-:R-:W2:Y:S01]  /*0100*/  @!P0 LDG.E.64 R2, desc[UR6][R4.64] ;  /* 0x0000000604028981 */ /* 0x010ea2000c1e1b00 */
[----:B-1----:R-:W-:-:S06]  /*0110*/  @!P1 IMAD.WIDE.U32 R6, R9, 0x8, R6 ;  /* 0x0000000809069825 */ /* 0x002fcc00078e0006 */
[----:B------:R-:W2:Y:S01]  /*0120*/  @!P1 LDG.E.64 R6, desc[UR6][R6.64] ;  /* 0x0000000606069981 */ /* 0x000ea2000c1e1b00 */
[----:B------:R-:W0:Y:S01]  /*0130*/  S2UR UR5, SR_CgaCtaId ;  /* 0x00000000000579c3 */ /* 0x000e220000008800 */
[----:B------:R-:W-:Y:S01]  /*0140*/  UMOV UR4, 0x400 ;  /* 0x0000040000047882 */ /* 0x000fe20000000000 */
[----:B------:R-:W-:Y:S01]  /*0150*/  ISETP.NE.AND P0, PT, R11, RZ, PT ;  /* 0x000000ff0b00720c */ /* 0x000fe20003f05270 */
[----:B0-----:R-:W-:-:S06]  /*0160*/  ULEA UR4, UR5, UR4, 0x18 ;  /* 0x0000000405047291 */ /* 0x001fcc000f8ec0ff */
[----:B------:R-:W-:Y:S01]  /*0170*/  LEA R9, R11, UR4, 0x3 ;  /* 0x000000040b097c11 */ /* 0x000fe2000f8e18ff */
[----:B--2---:R-:W-:Y:S01]  /*0180*/  @!P1 DADD R2, R2, R6 ;  /* 0x0000000002029229 */ /* 0x004fe20000000006 */
[----:B------:R-:W-:-:S06]  /*0190*/  ISETP.GE.U32.AND P1, PT, R8, 0x2, PT ;  /* 0x000000020800780c */ /* 0x000fcc0003f26070 */
[----:B------:R0:W-:Y:S01]  /*01a0*/  STS.64 [R9], R2 ;  /* 0x0000000209007388 */ /* 0x0001e20000000a00 */
[----:B------:R-:W-:Y:S06]  /*01b0*/  BAR.SYNC.DEFER_BLOCKING 0x0 ;  /* 0x0000000000007b1d */ /* 0x000fec0000010000 */
[----:B------:R-:W-:Y:S05]  /*01c0*/  @!P1 BRA `(.L_x_0) ;  /* 0x0000000000289947 */ /* 0x000fea0003800000 */
.L_x_1:
[----:B------:R-:W-:-:S04]  /*01d0*/  SHF.R.U32.HI R0, RZ, 0x1, R8 ;  /* 0x00000001ff007819 */ /* 0x000fc80000011608 */
[----:B------:R-:W-:-:S13]  /*01e0*/  ISETP.GE.U32.AND P1, PT, R11, R0, PT ;  /* 0x000000000b00720c */ /* 0x000fda0003f26070 */
[----:B------:R-:W-:-:S06]  /*01f0*/  @!P1 IMAD R4, R0, 0x8, R9 ;  /* 0x0000000800049824 */ /* 0x000fcc00078e0209 */
[----:B------:R-:W0:Y:S02]  /*0200*/  @!P1 LDS.64 R4, [R4] ;  /* 0x0000000004049984 */ /* 0x000e240000000a00 */
[----:B0-----:R-:W-:-:S07]  /*0210*/  @!P1 DADD R2, R2, R4 ;  /* 0x0000000002029229 */ /* 0x001fce0000000004 */
[----:B------:R1:W-:Y:S01]  /*0220*/  @!P1 STS.64 [R9], R2 ;  /* 0x0000000209009388 */ /* 0x0003e20000000a00 */
[----:B------:R-:W-:Y:S01]  /*0230*/  BAR.SYNC.DEFER_BLOCKING 0x0 ;  /* 0x0000000000007b1d */ /* 0x000fe20000010000 */
[----:B------:R-:W-:Y:S01]  /*0240*/  ISETP.GT.U32.AND P1, PT, R8, 0x3, PT ;  /* 0x000000030800780c */ /* 0x000fe20003f24070 */
[----:B------:R-:W-:-:S12]  /*0250*/  IMAD.MOV.U32 R8, RZ, RZ, R0 ;  /* 0x000000ffff087224 */ /* 0x000fd800078e0000 */
[----:B-1----:R-:W-:Y:S05]  /*0260*/  @P1 BRA `(.L_x_1) ;  /* 0xfffffffc00d81947 */ /* 0x002fea000383ffff */
.L_x_0:
[----:B------:R-:W-:Y:S05]  /*0270*/  @P0 EXIT ;  /* 0x000000000000094d */ /* 0x000fea0003800000 */
[----:B------:R-:W1:Y:S02]  /*0280*/  LDC.64 R4, c[0x0][0x388] ;  /* 0x0000e200ff047b82 */ /* 0x000e640000000a00 */
[----:B-1----:R-:W-:-:S05]  /*0290*/  IMAD.WIDE.U32 R4, R13, 0x8, R4 ;  /* 0x000000080d047825 */ /* 0x002fca00078e0004 */
[----:B------:R-:W-:Y:S01]  /*02a0*/  STG.E.64 desc[UR6][R4.64], R2 ;  /* 0x0000000204007986 */ /* 0x000fe2000c101b06 */
[----:B------:R-:W-:Y:S05]  /*02b0*/  EXIT ;  /* 0x000000000000794d */ /* 0x000fea0003800000 */
.L_x_2:
[----:B------:R-:W-:-:S00]  /*02c0*/  BRA `(.L_x_2) ;  /* 0xfffffffc00fc7947 */ /* 0x000fc0000383ffff */
[----:B------:R-:W-:-:S00]  /*02d0*/  NOP ;  /* 0x0000000000007918 */ /* 0x000fc00000000000 */
        /* <DEDUP_REMOVED lines=10> */
.L_x_9:


//--------------------- .text._Z7reduce3IfEvPT_S1_j --------------------------
	.section	.text._Z7reduce3IfEvPT_S1_j,"ax",@progbits
	.align	128
        .global         _Z7reduce3IfEvPT_S1_j
        .type           _Z7reduce3IfEvPT_S1_j,@function
        .size           _Z7reduce3IfEvPT_S1_j,(.L_x_10 - _Z7reduce3IfEvPT_S1_j)
        .other          _Z7reduce3IfEvPT_S1_j,@"STO_CUDA_ENTRY STV_DEFAULT"
_Z7reduce3IfEvPT_S1_j:
.text._Z7reduce3IfEvPT_S1_j:
        /* <DEDUP_REMOVED lines=8> */
[----:B--2---:R-:W-:-:S05]  /*0080*/  IMAD R7, R0, 0x2, R9 ;  /* 0x0000000200077824 */ /* 0x004fca00078e0209 */
[C---:B------:R-:W-:Y:S02]  /*0090*/  IADD3 R13, PT, PT, R7.reuse, R6, RZ ;  /* 0x00000006070d7210 */ /* 0x040fe40007ffe0ff */
[----:B---3--:R-:W-:Y:S02]  /*00a0*/  ISETP.GE.U32.AND P0, PT, R7, UR5, PT ;  /* 0x0000000507007c0c */ /* 0x008fe4000bf06070 */
[----:B------:R-:W-:-:S11]  /*00b0*/  ISETP.GE.U32.AND P1, PT, R13, UR5, PT ;  /* 0x000000050d007c0c */ /* 0x000fd6000bf26070 */
[----:B------:R-:W0:Y:S08]  /*00c0*/  @!P0 LDC.64 R2, c[0x0][0x380] ;  /* 0x0000e000ff028b82 */ /* 0x000e300000000a00 */
[----:B------:R-:W1:Y:S01]  /*00d0*/  @!P1 LDC.64 R4, c[0x0][0x380] ;  /* 0x0000e000ff049b82 */ /* 0x000e620000000a00 */
[----:B0-----:R-:W-:-:S04]  /*00e0*/  @!P0 IMAD.WIDE.U32 R2, R7, 0x4, R2 ;  /* 0x0000000407028825 */ /* 0x001fc800078e0002 */
[----:B------:R-:W-:Y:S02]  /*00f0*/  IMAD.MOV.U32 R7, RZ, RZ, RZ ;  /* 0x000000ffff077224 */ /* 0x000fe400078e00ff */
[----:B-1----:R-:W-:-:S04]  /*0100*/  @!P1 IMAD.WIDE.U32 R4, R13, 0x4, R4 ;  /* 0x000000040d049825 */ /* 0x002fc800078e0004 */
[----:B----4-:R-:W2:Y:S04]  /*0110*/  @!P0 LDG.E R7, desc[UR6][R2.64] ;  /* 0x0000000602078981 */ /* 0x010ea8000c1e1900 */
[----:B------:R-:W2:Y:S01]  /*0120*/  @!P1 LDG.E R4, desc[UR6][R4.64] ;  /* 0x0000000604049981 */ /* 0x000ea2000c1e1900 */
[----:B------:R-:W0:Y:S01]  /*0130*/  S2UR UR5, SR_CgaCtaId ;  /* 0x00000000000579c3 */ /* 0x000e220000008800 */
[----:B------:R-:W-:Y:S01]  /*0140*/  UMOV UR4, 0x400 ;  /* 0x0000040000047882 */ /* 0x000fe20000000000 */
[----:B------:R-:W-:Y:S01]  /*0150*/  ISETP.NE.AND P0, PT, R9, RZ, PT ;  /* 0x000000ff0900720c */ /* 0x000fe20003f05270 */
[----:B0-----:R-:W-:-:S06]  /*0160*/  ULEA UR4, UR5, UR4, 0x18 ;  /* 0x0000000405047291 */ /* 0x001fcc000f8ec0ff */
[----:B------:R-:W-:Y:S01]  /*0170*/  LEA R0, R9, UR4, 0x2 ;  /* 0x0000000409007c11 */ /* 0x000fe2000f8e10ff */
[----:B--2---:R-:W-:Y:S01]  /*0180*/  @!P1 FADD R7, R7, R4 ;  /* 0x0000000407079221 */ /* 0x004fe20000000000 */
[----:B------:R-:W-:-:S04]  /*0190*/  ISETP.GE.U32.AND P1, PT, R6, 0x2, PT ;  /* 0x000000020600780c */ /* 0x000fc80003f26070 */
[----:B------:R0:W-:Y:S01]  /*01a0*/  STS [R0], R7 ;  /* 0x0000000700007388 */ /* 0x0001e20000000800 */
[----:B------:R-:W-:Y:S08]  /*01b0*/  BAR.SYNC.DEFER_BLOCKING 0x0 ;  /* 0x0000000000007b1d */ /* 0x000ff00000010000 */
[----:B------:R-:W-:Y:S05]  /*01c0*/  @!P1 BRA `(.L_x_3) ;  /* 0x0000000000289947 */ /* 0x000fea0003800000 */
.L_x_4:
[----:B------:R-:W-:-:S04]  /*01d0*/  SHF.R.U32.HI R3, RZ, 0x1, R6 ;  /* 0x00000001ff037819 */ /* 0x000fc80000011606 */
[----:B------:R-:W-:-:S13]  /*01e0*/  ISETP.GE.U32.AND P1, PT, R9, R3, PT ;  /* 0x000000030900720c */ /* 0x000fda0003f26070 */
[----:B------:R-:W-:-:S06]  /*01f0*/  @!P1 LEA R2, R3, R0, 0x2 ;  /* 0x0000000003029211 */ /* 0x000fcc00078e10ff */
[----:B------:R-:W0:Y:S02]  /*0200*/  @!P1 LDS R2, [R2] ;  /* 0x0000000002029984 */ /* 0x000e240000000800 */
[----:B0-----:R-:W-:-:S05]  /*0210*/  @!P1 FADD R7, R7, R2 ;  /* 0x0000000207079221 */ /* 0x001fca0000000000 */
[----:B------:R1:W-:Y:S01]  /*0220*/  @!P1 STS [R0], R7 ;  /* 0x0000000700009388 */ /* 0x0003e20000000800 */
[----:B------:R-:W-:Y:S01]  /*0230*/  BAR.SYNC.DEFER_BLOCKING 0x0 ;  /* 0x0000000000007b1d */ /* 0x000fe20000010000 */
[----:B------:R-:W-:Y:S01]  /*0240*/  ISETP.GT.U32.AND P1, PT, R6, 0x3, PT ;  /* 0x000000030600780c */ /* 0x000fe20003f24070 */
[----:B------:R-:W-:-:S12]  /*0250*/  IMAD.MOV.U32 R6, RZ, RZ, R3 ;  /* 0x000000ffff067224 */ /* 0x000fd800078e0003 */
[----:B-1----:R-:W-:Y:S05]  /*0260*/  @P1 BRA `(.L_x_4) ;  /* 0xfffffffc00d81947 */ /* 0x002fea000383ffff */
.L_x_3:
[----:B------:R-:W-:Y:S05]  /*0270*/  @P0 EXIT ;  /* 0x000000000000094d */ /* 0x000fea0003800000 */
[----:B------:R-:W1:Y:S02]  /*0280*/  LDC.64 R2, c[0x0][0x388] ;  /* 0x0000e200ff027b82 */ /* 0x000e640000000a00 */
[----:B-1----:R-:W-:-:S05]  /*0290*/  IMAD.WIDE.U32 R2, R11, 0x4, R2 ;  /* 0x000000040b027825 */ /* 0x002fca00078e0002 */
[----:B------:R-:W-:Y:S01]  /*02a0*/  STG.E desc[UR6][R2.64], R7 ;  /* 0x0000000702007986 */ /* 0x000fe2000c101906 */
[----:B------:R-:W-:Y:S05]  /*02b0*/  EXIT ;  /* 0x000000000000794d */ /* 0x000fea0003800000 */
.L_x_5:
        /* <DEDUP_REMOVED lines=12> */
.L_x_10:


//--------------------- .text._Z7reduce3IiEvPT_S1_j --------------------------
	.section	.text._Z7reduce3IiEvPT_S1_j,"ax",@progbits
	.align	128
        .global         _Z7reduce3IiEvPT_S1_j
        .type           _Z7reduce3IiEvPT_S1_j,@function
        .size           _Z7reduce3IiEvPT_S1_j,(.L_x_11 - _Z7reduce3IiEvPT_S1_j)
        .other          _Z7reduce3IiEvPT_S1_j,@"STO_CUDA_ENTRY STV_DEFAULT"
_Z7reduce3IiEvPT_S1_j:
.text._Z7reduce3IiEvPT_S1_j:
        /* <DEDUP_REMOVED lines=24> */
[----:B--2---:R-:W-:Y:S01]  /*0180*/  @!P1 IMAD.IADD R7, R7, 0x1, R4 ;  /* 0x0000000107079824 */ /* 0x004fe200078e0204 */
[----:B------:R-:W-:-:S04]  /*0190*/  ISETP.GE.U32.AND P1, PT, R6, 0x2, PT ;  /* 0x000000020600780c */ /* 0x000fc80003f26070 */
[----:B------:R0:W-:Y:S01]  /*01a0*/  STS [R0], R7 ;  /* 0x0000000700007388 */ /* 0x0001e20000000800 */
[----:B------:R-:W-:Y:S08]  /*01b0*/  BAR.SYNC.DEFER_BLOCKING 0x0 ;  /* 0x0000000000007b1d */ /* 0x000ff00000010000 */
[----:B------:R-:W-:Y:S05]  /*01c0*/  @!P1 BRA `(.L_x_6) ;  /* 0x0000000000289947 */ /* 0x000fea0003800000 */
.L_x_7:
[----:B------:R-:W-:-:S04]  /*01d0*/  SHF.R.U32.HI R3, RZ, 0x1, R6 ;  /* 0x00000001ff037819 */ /* 0x000fc80000011606 */
[----:B------:R-:W-:-:S13]  /*01e0*/  ISETP.GE.U32.AND P1, PT, R9, R3, PT ;  /* 0x000000030900720c */ /* 0x000fda0003f26070 */
[----:B------:R-:W-:-:S06]  /*01f0*/  @!P1 LEA R2, R3, R0, 0x2 ;  /* 0x0000000003029211 */ /* 0x000fcc00078e10ff */
[----:B------:R-:W0:Y:S02]  /*0200*/  @!P1 LDS R2, [R2] ;  /* 0x0000000002029984 */ /* 0x000e240000000800 */
[----:B0-----:R-:W-:-:S05]  /*0210*/  @!P1 IMAD.IADD R7, R7, 0x1, R2 ;  /* 0x0000000107079824 */ /* 0x001fca00078e0202 */
[----:B------:R1:W-:Y:S01]  /*0220*/  @!P1 STS [R0], R7 ;  /* 0x0000000700009388 */ /* 0x0003e20000000800 */
[----:B------:R-:W-:Y:S01]  /*0230*/  BAR.SYNC.DEFER_BLOCKING 0x0 ;  /* 0x0000000000007b1d */ /* 0x000fe20000010000 */
[----:B------:R-:W-:Y:S02]  /*0240*/  ISETP.GT.U32.AND P1, PT, R6, 0x3, PT ;  /* 0x000000030600780c */ /* 0x000fe40003f24070 */
[----:B------:R-:W-:-:S11]  /*0250*/  MOV R6, R3 ;  /* 0x0000000300067202 */ /* 0x000fd60000000f00 */
[----:B-1----:R-:W-:Y:S05]  /*0260*/  @P1 BRA `(.L_x_7) ;  /* 0xfffffffc00d81947 */ /* 0x002fea000383ffff */
.L_x_6:
[----:B------:R-:W-:Y:S05]  /*0270*/  @P0 EXIT ;  /* 0x000000000000094d */ /* 0x000fea0003800000 */
[----:B------:R-:W1:Y:S02]  /*0280*/  LDC.64 R2, c[0x0][0x388] ;  /* 0x0000e200ff027b82 */ /* 0x000e640000000a00 */
[----:B-1----:R-:W-:-:S05]  /*0290*/  IMAD.WIDE.U32 R2, R11, 0x4, R2 ;  /* 0x000000040b027825 */ /* 0x002fca00078e0002 */
[----:B------:R-:W-:Y:S01]  /*02a0*/  STG.E desc[UR6][R2.64], R7 ;  /* 0x0000000702007986 */ /* 0x000fe2000c101906 */
[----:B------:R-:W-:Y:S05]  /*02b0*/  EXIT ;  /* 0x000000000000794d */ /* 0x000fea0003800000 */
.L_x_8:
        /* <DEDUP_REMOVED lines=12> */
.L_x_11:


//--------------------- .nv.shared._Z7reduce3IdEvPT_S1_j --------------------------
	.section	.nv.shared._Z7reduce3IdEvPT_S1_j,"aw",@nobits
	.sectionflags	@""
	.align	16
	.zero		1024


//--------------------- .nv.shared.reserved.0     --------------------------
	.section	.nv.shared.reserved.0,"aw",@nobits
	.weak		__nv_reservedSMEM_offset_0_alias
	.size		__nv_reservedSMEM_offset_0_alias, 0, 64
	.other		__nv_reservedSMEM_offset_0_alias,@"STO_CUDA_RESERVED_SHARED STV_DEFAULT"
__nv_reservedSMEM_offset_0_alias:
	.zero		0
	.zero		64


//--------------------- .nv.shared._Z7reduce3IfEvPT_S1_j --------------------------
	.section	.nv.shared._Z7reduce3IfEvPT_S1_j,"aw",@nobits
	.sectionflags	@""
	.align	16
	.zero		1024


//--------------------- .nv.shared._Z7reduce3IiEvPT_S1_j --------------------------
	.section	.nv.shared._Z7reduce3IiEvPT_S1_j,"aw",@nobits
	.sectionflags	@""
	.align	16
	.zero		1024


//--------------------- .nv.constant0._Z7reduce3IdEvPT_S1_j --------------------------
	.section	.nv.constant0._Z7reduce3IdEvPT_S1_j,"a",@progbits
	.sectionflags	@""
	.align	4
.nv.constant0._Z7reduce3IdEvPT_S1_j:
	.zero		916


//--------------------- .nv.constant0._Z7reduce3IfEvPT_S1_j --------------------------
	.section	.nv.constant0._Z7reduce3IfEvPT_S1_j,"a",@progbits
	.sectionflags	@""
	.align	4
.nv.constant0._Z7reduce3IfEvPT_S1_j:
	.zero		916


//--------------------- .nv.constant0._Z7reduce3IiEvPT_S1_j --------------------------
	.section	.nv.constant0._Z7reduce3IiEvPT_S1_j,"a",@progbits
	.sectionflags	@""
	.align	4
.nv.constant0._Z7reduce3IiEvPT_S1_j:
	.zero		916


//--------------------- SYMBOLS --------------------------

	.type		.nv.reservedSmem.offset0,@object
	.size		.nv.reservedSmem.offset0,0x4
	.type		.nv.reservedSmem.cap,@object
	.size		.nv.reservedSmem.cap,0x4
